	.headerflags	@"EF_CUDA_TEXMODE_UNIFIED EF_CUDA_64BIT_ADDRESS EF_CUDA_ACCELERATORS EF_CUDA_SM90 EF_CUDA_VIRTUAL_SM(EF_CUDA_SM90)"
	.elftype	@"ET_EXEC"


//--------------------- .nv.info                  --------------------------
	.section	.nv.info,"",@"SHT_CUDA_INFO"
	.align	4


	//----- nvinfo : EIATTR_REGCOUNT
	.align		4
        /*0000*/ 	.byte	0x04, 0x2f
        /*0002*/ 	.short	(.L_1 - .L_0)
	.align		4
.L_0:
        /*0004*/ 	.word	index@(triton_per_fused_add_div_dot_relu_rsub_stack_sub_1)
        /*0008*/ 	.word	0x00000014


	//----- nvinfo : EIATTR_MIN_STACK_SIZE
	.align		4
.L_1:
        /*000c*/ 	.byte	0x04, 0x12
        /*000e*/ 	.short	(.L_3 - .L_2)
	.align		4
.L_2:
        /*0010*/ 	.word	index@(triton_per_fused_add_div_dot_relu_rsub_stack_sub_1)
        /*0014*/ 	.word	0x00000000


	//----- nvinfo : EIATTR_FRAME_SIZE
	.align		4
.L_3:
        /*0018*/ 	.byte	0x04, 0x11
        /*001a*/ 	.short	(.L_5 - .L_4)
	.align		4
.L_4:
        /*001c*/ 	.word	index@(triton_per_fused_add_div_dot_relu_rsub_stack_sub_1)
        /*0020*/ 	.word	0x00000000


	//----- nvinfo : EIATTR_MIN_STACK_SIZE
	.align		4
.L_5:
        /*0024*/ 	.byte	0x04, 0x12
        /*0026*/ 	.short	(.L_7 - .L_6)
	.align		4
.L_6:
        /*0028*/ 	.word	index@(triton_per_fused_add_div_dot_relu_rsub_stack_sub_1)
        /*002c*/ 	.word	0x00000000
.L_7:


//--------------------- .nv.info.triton_per_fused_add_div_dot_relu_rsub_stack_sub_1 --------------------------
	.section	.nv.info.triton_per_fused_add_div_dot_relu_rsub_stack_sub_1,"",@"SHT_CUDA_INFO"
	.sectionflags	@""
	.align	4


	//----- nvinfo : EIATTR_CUDA_API_VERSION
	.align		4
        /*0000*/ 	.byte	0x04, 0x37
        /*0002*/ 	.short	(.L_9 - .L_8)
.L_8:
        /*0004*/ 	.word	0x0000007c


	//----- nvinfo : EIATTR_KPARAM_INFO
	.align		4
.L_9:
        /*0008*/ 	.byte	0x04, 0x17
        /*000a*/ 	.short	(.L_11 - .L_10)
.L_10:
        /*000c*/ 	.word	0x00000000
        /*0010*/ 	.short	0x0005
        /*0012*/ 	.short	0x0028
        /*0014*/ 	.byte	0x00, 0xf0, 0x11, 0x00


	//----- nvinfo : EIATTR_KPARAM_INFO
	.align		4
.L_11:
        /*0018*/ 	.byte	0x04, 0x17
        /*001a*/ 	.short	(.L_13 - .L_12)
.L_12:
        /*001c*/ 	.word	0x00000000
        /*0020*/ 	.short	0x0004
        /*0022*/ 	.short	0x0020
        /*0024*/ 	.byte	0x00, 0xf4, 0x21, 0x00


	//----- nvinfo : EIATTR_KPARAM_INFO
	.align		4
.L_13:
        /*0028*/ 	.byte	0x04, 0x17
        /*002a*/ 	.short	(.L_15 - .L_14)
.L_14:
        /*002c*/ 	.word	0x00000000
        /*0030*/ 	.short	0x0003
        /*0032*/ 	.short	0x0018
        /*0034*/ 	.byte	0x00, 0xf4, 0x21, 0x00


	//----- nvinfo : EIATTR_KPARAM_INFO
	.align		4
.L_15:
        /*0038*/ 	.byte	0x04, 0x17
        /*003a*/ 	.short	(.L_17 - .L_16)
.L_16:
        /*003c*/ 	.word	0x00000000
        /*0040*/ 	.short	0x0002
        /*0042*/ 	.short	0x0010
        /*0044*/ 	.byte	0x00, 0xf4, 0x21, 0x00


	//----- nvinfo : EIATTR_KPARAM_INFO
	.align		4
.L_17:
        /*0048*/ 	.byte	0x04, 0x17
        /*004a*/ 	.short	(.L_19 - .L_18)
.L_18:
        /*004c*/ 	.word	0x00000000
        /*0050*/ 	.short	0x0001
        /*0052*/ 	.short	0x0008
        /*0054*/ 	.byte	0x00, 0xf4, 0x21, 0x00


	//----- nvinfo : EIATTR_KPARAM_INFO
	.align		4
.L_19:
        /*0058*/ 	.byte	0x04, 0x17
        /*005a*/ 	.short	(.L_21 - .L_20)
.L_20:
        /*005c*/ 	.word	0x00000000
        /*0060*/ 	.short	0x0000
        /*0062*/ 	.short	0x0000
        /*0064*/ 	.byte	0x00, 0xf4, 0x21, 0x00


	//----- nvinfo : EIATTR_SPARSE_MMA_MASK
	.align		4
.L_21:
        /*0068*/ 	.byte	0x03, 0x50
        /*006a*/ 	.short	0x0000


	//----- nvinfo : EIATTR_MAXREG_COUNT
	.align		4
        /*006c*/ 	.byte	0x03, 0x1b
        /*006e*/ 	.short	0x00ff


	//----- nvinfo : EIATTR_COOP_GROUP_MASK_REGIDS
	.align		4
        /*0070*/ 	.byte	0x04, 0x29
        /*0072*/ 	.short	(.L_23 - .L_22)


	//   ....[0]....
.L_22:
        /*0074*/ 	.word	0xffffffff


	//   ....[1]....
        /*0078*/ 	.word	0xffffffff


	//   ....[2]....
        /*007c*/ 	.word	0xffffffff


	//   ....[3]....
        /*0080*/ 	.word	0xffffffff


	//   ....[4]....
        /*0084*/ 	.word	0xffffffff


	//   ....[5]....
        /*0088*/ 	.word	0xffffffff


	//----- nvinfo : EIATTR_COOP_GROUP_INSTR_OFFSETS
	.align		4
.L_23:
        /*008c*/ 	.byte	0x04, 0x28
        /*008e*/ 	.short	(.L_25 - .L_24)


	//   ....[0]....
.L_24:
        /*0090*/ 	.word	0x000003f0


	//   ....[1]....
        /*0094*/ 	.word	0x00000410


	//   ....[2]....
        /*0098*/ 	.word	0x00000430


	//   ....[3]....
        /*009c*/ 	.word	0x00000450


	//   ....[4]....
        /*00a0*/ 	.word	0x00000480


	//   ....[5]....
        /*00a4*/ 	.word	0x00000540


	//----- nvinfo : EIATTR_EXIT_INSTR_OFFSETS
	.align		4
.L_25:
        /*00a8*/ 	.byte	0x04, 0x1c
        /*00aa*/ 	.short	(.L_27 - .L_26)


	//   ....[0]....
.L_26:
        /*00ac*/ 	.word	0x00000590


	//   ....[1]....
        /*00b0*/ 	.word	0x000005d0


	//----- nvinfo : EIATTR_REQNTID
	.align		4
.L_27:
        /*00b4*/ 	.byte	0x04, 0x10
        /*00b6*/ 	.short	(.L_29 - .L_28)
.L_28:
        /*00b8*/ 	.word	0x00000040
        /*00bc*/ 	.word	0x00000001
        /*00c0*/ 	.word	0x00000001


	//----- nvinfo : EIATTR_CBANK_PARAM_SIZE
	.align		4
.L_29:
        /*00c4*/ 	.byte	0x03, 0x19
        /*00c6*/ 	.short	0x002c


	//----- nvinfo : EIATTR_PARAM_CBANK
	.align		4
        /*00c8*/ 	.byte	0x04, 0x0a
        /*00ca*/ 	.short	(.L_31 - .L_30)
	.align		4
.L_30:
        /*00cc*/ 	.word	index@(.nv.constant0.triton_per_fused_add_div_dot_relu_rsub_stack_sub_1)
        /*00d0*/ 	.short	0x0210
        /*00d2*/ 	.short	0x002c


	//----- nvinfo : EIATTR_SW_WAR
	.align		4
.L_31:
        /*00d4*/ 	.byte	0x04, 0x36
        /*00d6*/ 	.short	(.L_33 - .L_32)
.L_32:
        /*00d8*/ 	.word	0x00000008
.L_33:


//--------------------- .nv.callgraph             --------------------------
	.section	.nv.callgraph,"",@"SHT_CUDA_CALLGRAPH"
	.align	4
	.sectionentsize	8
	.align		4
        /*0000*/ 	.word	0x00000000
	.align		4
        /*0004*/ 	.word	0xffffffff
	.align		4
        /*0008*/ 	.word	0x00000000
	.align		4
        /*000c*/ 	.word	0xfffffffe
	.align		4
        /*0010*/ 	.word	0x00000000
	.align		4
        /*0014*/ 	.word	0xfffffffd
	.align		4
        /*0018*/ 	.word	0x00000000
	.align		4
        /*001c*/ 	.word	0xfffffffc


//--------------------- .text.triton_per_fused_add_div_dot_relu_rsub_stack_sub_1 --------------------------
	.section	.text.triton_per_fused_add_div_dot_relu_rsub_stack_sub_1,"ax",@progbits
	.sectionflags	@"SHF_BARRIERS=1"
	.align	128
        .global         triton_per_fused_add_div_dot_relu_rsub_stack_sub_1
        .type           triton_per_fused_add_div_dot_relu_rsub_stack_sub_1,@function
        .size           triton_per_fused_add_div_dot_relu_rsub_stack_sub_1,(.L_x_1 - triton_per_fused_add_div_dot_relu_rsub_stack_sub_1)
        .other          triton_per_fused_add_div_dot_relu_rsub_stack_sub_1,@"STO_CUDA_ENTRY STV_DEFAULT"
triton_per_fused_add_div_dot_relu_rsub_stack_sub_1:
.text.triton_per_fused_add_div_dot_relu_rsub_stack_sub_1:
[----:B------:R-:W0:Y:S02]  /*0000*/  LDC R1, c[0x0][0x28] ;  /* 0x00000a00ff017b82 */ /* 0x000e240000000800 */
[----:B------:R-:W1:Y:S01]  /*0010*/  S2R R15, SR_TID.X ;  /* 0x00000000000f7919 */ /* 0x000e620000002100 */
[----:B------:R-:W2:Y:S01]  /*0020*/  LDC.64 R10, c[0x0][0x228] ;  /* 0x00008a00ff0a7b82 */ /* 0x000ea20000000a00 */
[----:B------:R-:W-:Y:S01]  /*0030*/  ULDC.64 UR6, c[0x0][0x208] ;  /* 0x0000820000067ab9 */ /* 0x000fe20000000a00 */
[----:B------:R-:W-:-:S06]  /*0040*/  CS2R R16, SRZ ;  /* 0x0000000000107805 */ /* 0x000fcc000001ff00 */
[----:B------:R-:W3:Y:S08]  /*0050*/  LDC.64 R6, c[0x0][0x210] ;  /* 0x00008400ff067b82 */ /* 0x000ef00000000a00 */
[----:B------:R-:W4:Y:S08]  /*0060*/  LDC.64 R8, c[0x0][0x220] ;  /* 0x00008800ff087b82 */ /* 0x000f300000000a00 */
[----:B------:R-:W5:Y:S01]  /*0070*/  LDC.64 R4, c[0x0][0x218] ;  /* 0x00008600ff047b82 */ /* 0x000f620000000a00 */
[----:B-1----:R-:W-:Y:S01]  /*0080*/  LOP3.LUT P0, R0, R15, 0x3f, RZ, 0xc0, !PT ;  /* 0x0000003f0f007812 */ /* 0x002fe2000780c0ff */
[----:B---3--:R-:W3:Y:S04]  /*0090*/  LDG.E R3, desc[UR6][R6.64] ;  /* 0x0000000606037981 */ /* 0x008ee8000c1e1900 */
[----:B--2---:R-:W-:-:S05]  /*00a0*/  IMAD.WIDE.U32 R10, R0, 0x4, R10 ;  /* 0x00000004000a7825 */ /* 0x004fca00078e000a */
[----:B------:R-:W2:Y:S04]  /*00b0*/  LDG.E R14, desc[UR6][R10.64] ;  /* 0x000000060a0e7981 */ /* 0x000ea8000c1e1900 */
[----:B------:R-:W3:Y:S01]  /*00c0*/  @P0 LDG.E R17, desc[UR6][R10.64+-0x4] ;  /* 0xfffffc060a110981 */ /* 0x000ee2000c1e1900 */
[----:B----4-:R-:W-:-:S05]  /*00d0*/  IMAD.WIDE.U32 R8, R0, 0x4, R8 ;  /* 0x0000000400087825 */ /* 0x010fca00078e0008 */
[----:B------:R-:W4:Y:S04]  /*00e0*/  LDG.E R12, desc[UR6][R8.64] ;  /* 0x00000006080c7981 */ /* 0x000f28000c1e1900 */
[----:B------:R-:W4:Y:S01]  /*00f0*/  @P0 LDG.E R16, desc[UR6][R8.64+-0x4] ;  /* 0xfffffc0608100981 */ /* 0x000f22000c1e1900 */
[----:B-----5:R-:W-:-:S06]  /*0100*/  IMAD.WIDE.U32 R4, R0, 0x4, R4 ;  /* 0x0000000400047825 */ /* 0x020fcc00078e0004 */
[----:B------:R1:W5:Y:S01]  /*0110*/  LDG.E R4, desc[UR6][R4.64] ;  /* 0x0000000604047981 */ /* 0x000362000c1e1900 */
[----:B------:R-:W-:Y:S02]  /*0120*/  HFMA2.MMA R13, -RZ, RZ, 0, 0 ;  /* 0x00000000ff0d7435 */ /* 0x000fe400000001ff */
[----:B-1----:R-:W-:Y:S01]  /*0130*/  HFMA2.MMA R5, -RZ, RZ, 0, 0 ;  /* 0x00000000ff057435 */ /* 0x002fe200000001ff */
[----:B------:R-:W1:Y:S01]  /*0140*/  S2UR UR5, SR_CgaCtaId ;  /* 0x00000000000579c3 */ /* 0x000e620000008800 */
[----:B------:R-:W-:Y:S02]  /*0150*/  UMOV UR4, 0x400 ;  /* 0x0000040000047882 */ /* 0x000fe40000000000 */
[----:B-1----:R-:W-:Y:S01]  /*0160*/  UPRMT UR4, UR5, 0x654, UR4 ;  /* 0x0000065405047896 */ /* 0x002fe20008000004 */
[----:B--2---:R-:W-:-:S04]  /*0170*/  @P0 MOV R13, R14 ;  /* 0x0000000e000d0202 */ /* 0x004fc80000000f00 */
[----:B------:R-:W-:Y:S02]  /*0180*/  SEL R6, R13, RZ, P0 ;  /* 0x000000ff0d067207 */ /* 0x000fe40000000000 */
[----:B---3--:R-:W-:-:S03]  /*0190*/  SEL R10, R17, RZ, P0 ;  /* 0x000000ff110a7207 */ /* 0x008fc60000000000 */
[C---:B------:R-:W-:Y:S02]  /*01a0*/  FADD R7, R3.reuse, R6 ;  /* 0x0000000603077221 */ /* 0x040fe40000000000 */
[C---:B------:R-:W-:Y:S01]  /*01b0*/  FADD R10, R3.reuse, R10 ;  /* 0x0000000a030a7221 */ /* 0x040fe20000000000 */
[----:B------:R-:W-:Y:S02]  /*01c0*/  FADD R14, R3, R14 ;  /* 0x0000000e030e7221 */ /* 0x000fe40000000000 */
[C---:B------:R-:W-:Y:S02]  /*01d0*/  FSETP.GT.AND P2, PT, |R7|.reuse, 8.50705917302346158658e+37, PT ;  /* 0x7e8000000700780b */ /* 0x040fe40003f44200 */
[----:B------:R-:W-:Y:S02]  /*01e0*/  FSETP.GT.AND P3, PT, |R10|, 8.50705917302346158658e+37, PT ;  /* 0x7e8000000a00780b */ /* 0x000fe40003f64200 */
[----:B------:R-:W-:Y:S02]  /*01f0*/  FSETP.GEU.AND P5, PT, |R7|, 1.175494350822287508e-38, PT ;  /* 0x008000000700780b */ /* 0x000fe40003fae200 */
[----:B------:R-:W-:-:S02]  /*0200*/  FSETP.GT.AND P4, PT, |R14|, 8.50705917302346158658e+37, PT ;  /* 0x7e8000000e00780b */ /* 0x000fc40003f84200 */
[----:B------:R-:W-:Y:S02]  /*0210*/  FSETP.GEU.AND P6, PT, |R10|, 1.175494350822287508e-38, PT ;  /* 0x008000000a00780b */ /* 0x000fe40003fce200 */
[----:B------:R-:W-:-:S03]  /*0220*/  FSETP.GEU.AND P1, PT, |R14|, 1.175494350822287508e-38, PT ;  /* 0x008000000e00780b */ /* 0x000fc60003f2e200 */
[----:B------:R-:W-:Y:S02]  /*0230*/  @P2 FMUL R7, R7, 0.25 ;  /* 0x3e80000007072820 */ /* 0x000fe40000400000 */
[----:B------:R-:W-:Y:S01]  /*0240*/  @P3 FMUL R10, R10, 0.25 ;  /* 0x3e8000000a0a3820 */ /* 0x000fe20000400000 */
[----:B----4-:R-:W-:Y:S01]  /*0250*/  @P0 MOV R5, R12 ;  /* 0x0000000c00050202 */ /* 0x010fe20000000f00 */
[----:B------:R-:W-:Y:S02]  /*0260*/  @!P5 FMUL R7, R7, 16777216 ;  /* 0x4b8000000707d820 */ /* 0x000fe40000400000 */
[----:B------:R-:W-:Y:S02]  /*0270*/  @P4 FMUL R14, R14, 0.25 ;  /* 0x3e8000000e0e4820 */ /* 0x000fe40000400000 */
[----:B------:R-:W-:Y:S01]  /*0280*/  @!P6 FMUL R10, R10, 16777216 ;  /* 0x4b8000000a0ae820 */ /* 0x000fe20000400000 */
[----:B------:R-:W-:Y:S01]  /*0290*/  SEL R16, R16, RZ, P0 ;  /* 0x000000ff10107207 */ /* 0x000fe20000000000 */
[----:B------:R-:W-:Y:S01]  /*02a0*/  @!P1 FMUL R14, R14, 16777216 ;  /* 0x4b8000000e0e9820 */ /* 0x000fe20000400000 */
[----:B------:R-:W-:Y:S01]  /*02b0*/  SEL R6, R5, RZ, P0 ;  /* 0x000000ff05067207 */ /* 0x000fe20000000000 */
[----:B------:R-:W1:Y:S02]  /*02c0*/  MUFU.RCP R9, R10 ;  /* 0x0000000a00097308 */ /* 0x000e640000001000 */
[----:B------:R-:W-:-:S02]  /*02d0*/  FADD R16, R3, -R16 ;  /* 0x8000001003107221 */ /* 0x000fc40000000000 */
[----:B------:R-:W-:-:S04]  /*02e0*/  FADD R6, R3, -R6 ;  /* 0x8000000603067221 */ /* 0x000fc80000000000 */
[----:B------:R-:W2:Y:S01]  /*02f0*/  MUFU.RCP R7, R7 ;  /* 0x0000000700077308 */ /* 0x000ea20000001000 */
[----:B------:R-:W-:Y:S01]  /*0300*/  @P3 FMUL R16, R16, 0.25 ;  /* 0x3e80000010103820 */ /* 0x000fe20000400000 */
[----:B------:R-:W-:Y:S01]  /*0310*/  @P2 FMUL R6, R6, 0.25 ;  /* 0x3e80000006062820 */ /* 0x000fe20000400000 */
[----:B------:R-:W-:-:S05]  /*0320*/  FADD R3, R3, -R12 ;  /* 0x8000000c03037221 */ /* 0x000fca0000000000 */
[----:B------:R-:W3:Y:S01]  /*0330*/  MUFU.RCP R14, R14 ;  /* 0x0000000e000e7308 */ /* 0x000ee20000001000 */
[----:B------:R-:W-:Y:S01]  /*0340*/  @!P6 FMUL R16, R16, 16777216 ;  /* 0x4b8000001010e820 */ /* 0x000fe20000400000 */
[----:B------:R-:W-:Y:S01]  /*0350*/  @!P5 FMUL R6, R6, 16777216 ;  /* 0x4b8000000606d820 */ /* 0x000fe20000400000 */
[----:B------:R-:W-:Y:S01]  /*0360*/  @P4 FMUL R3, R3, 0.25 ;  /* 0x3e80000003034820 */ /* 0x000fe20000400000 */
[C---:B-----5:R-:W-:Y:S01]  /*0370*/  FSETP.GEU.AND P2, PT, R4.reuse, RZ, PT ;  /* 0x000000ff0400720b */ /* 0x060fe20003f4e000 */
[----:B-1----:R-:W-:Y:S01]  /*0380*/  FFMA R9, R9, R16, -1 ;  /* 0xbf80000009097423 */ /* 0x002fe20000000010 */
[----:B--2---:R-:W-:Y:S01]  /*0390*/  FFMA R6, R7, -R6, 1 ;  /* 0x3f80000007067423 */ /* 0x004fe20000000806 */
[----:B------:R-:W-:Y:S01]  /*03a0*/  @!P1 FMUL R3, R3, 16777216 ;  /* 0x4b80000003039820 */ /* 0x000fe20000400000 */
[----:B------:R-:W-:Y:S02]  /*03b0*/  FSEL R4, R4, RZ, P2 ;  /* 0x000000ff04047208 */ /* 0x000fe40001000000 */
[----:B------:R-:W-:Y:S01]  /*03c0*/  FADD R9, R6, R9 ;  /* 0x0000000906097221 */ /* 0x000fe20000000000 */
[----:B---3--:R-:W-:-:S04]  /*03d0*/  @!P0 FFMA R9, R14, -R3, 1 ;  /* 0x3f8000000e098423 */ /* 0x008fc80000000803 */
[----:B------:R-:W-:-:S06]  /*03e0*/  FMUL R3, R4, R9 ;  /* 0x0000000904037220 */ /* 0x000fcc0000400000 */
[----:B------:R-:W1:Y:S02]  /*03f0*/  SHFL.BFLY PT, R3, R3, 0x10, 0x1f ;  /* 0x0e001f0003037f89 */ /* 0x000e6400000e0000 */
[----:B-1----:R-:W-:-:S05]  /*0400*/  FFMA R4, R4, R9, R3 ;  /* 0x0000000904047223 */ /* 0x002fca0000000003 */
[----:B------:R-:W1:Y:S02]  /*0410*/  SHFL.BFLY PT, R5, R4, 0x8, 0x1f ;  /* 0x0d001f0004057f89 */ /* 0x000e6400000e0000 */
[----:B-1----:R-:W-:-:S05]  /*0420*/  FADD R5, R4, R5 ;  /* 0x0000000504057221 */ /* 0x002fca0000000000 */
[----:B------:R-:W1:Y:S02]  /*0430*/  SHFL.BFLY PT, R6, R5, 0x4, 0x1f ;  /* 0x0c801f0005067f89 */ /* 0x000e6400000e0000 */
[----:B-1----:R-:W-:-:S05]  /*0440*/  FADD R6, R5, R6 ;  /* 0x0000000605067221 */ /* 0x002fca0000000000 */
[----:B------:R-:W1:Y:S01]  /*0450*/  SHFL.BFLY PT, R7, R6, 0x2, 0x1f ;  /* 0x0c401f0006077f89 */ /* 0x000e6200000e0000 */
[----:B------:R-:W-:Y:S01]  /*0460*/  LOP3.LUT P0, RZ, R15, 0x1f, RZ, 0xc0, !PT ;  /* 0x0000001f0fff7812 */ /* 0x000fe2000780c0ff */
[----:B-1----:R-:W-:-:S05]  /*0470*/  FADD R7, R6, R7 ;  /* 0x0000000706077221 */ /* 0x002fca0000000000 */
[----:B------:R-:W1:Y:S01]  /*0480*/  SHFL.BFLY PT, R8, R7, 0x1, 0x1f ;  /* 0x0c201f0007087f89 */ /* 0x000e6200000e0000 */
[----:B------:R-:W-:-:S04]  /*0490*/  SHF.R.U32.HI R3, RZ, 0x3, R15 ;  /* 0x00000003ff037819 */ /* 0x000fc8000001160f */
[----:B------:R-:W-:Y:S02]  /*04a0*/  LOP3.LUT R3, R3, 0x4, RZ, 0xc0, !PT ;  /* 0x0000000403037812 */ /* 0x000fe400078ec0ff */
[----:B------:R-:W-:Y:S01]  /*04b0*/  ISETP.GE.AND P1, PT, R15, 0x2, PT ;  /* 0x000000020f00780c */ /* 0x000fe20003f26270 */
[----:B-1----:R-:W-:-:S05]  /*04c0*/  FADD R8, R7, R8 ;  /* 0x0000000807087221 */ /* 0x002fca0000000000 */
[----:B------:R-:W-:Y:S01]  /*04d0*/  @!P0 STS [R3+UR4], R8 ;  /* 0x0000000803008988 */ /* 0x000fe20008000804 */
[C---:B------:R-:W-:Y:S01]  /*04e0*/  LEA R4, R15.reuse, UR4, 0x2 ;  /* 0x000000040f047c11 */ /* 0x040fe2000f8e10ff */
[----:B------:R-:W-:Y:S06]  /*04f0*/  BAR.SYNC.DEFER_BLOCKING 0x0 ;  /* 0x0000000000007b1d */ /* 0x000fec0000010000 */
[----:B------:R-:W1:Y:S01]  /*0500*/  @!P1 LDS R2, [R4] ;  /* 0x0000000004029984 */ /* 0x000e620000000800 */
[----:B------:R-:W-:-:S04]  /*0510*/  LOP3.LUT R6, R15, 0x1, RZ, 0xc0, !PT ;  /* 0x000000010f067812 */ /* 0x000fc800078ec0ff */
[----:B------:R-:W-:-:S04]  /*0520*/  ISETP.NE.U32.AND P0, PT, R6, 0x1, PT ;  /* 0x000000010600780c */ /* 0x000fc80003f05070 */
[----:B------:R-:W-:Y:S01]  /*0530*/  ISETP.LT.AND P0, PT, R15, 0x2, P0 ;  /* 0x000000020f00780c */ /* 0x000fe20000701270 */
[----:B-1----:R-:W1:Y:S01]  /*0540*/  SHFL.BFLY PT, R5, R2, 0x1, 0x1f ;  /* 0x0c201f0002057f89 */ /* 0x002e6200000e0000 */
[----:B------:R-:W-:Y:S01]  /*0550*/  ISETP.NE.AND P1, PT, R0, RZ, PT ;  /* 0x000000ff0000720c */ /* 0x000fe20003f25270 */
[----:B-1----:R-:W-:-:S10]  /*0560*/  FADD R5, R2, R5 ;  /* 0x0000000502057221 */ /* 0x002fd40000000000 */
[----:B------:R1:W-:Y:S01]  /*0570*/  @P0 STS [R4], R5 ;  /* 0x0000000504000388 */ /* 0x0003e20000000800 */
[----:B------:R-:W-:Y:S06]  /*0580*/  BAR.SYNC.DEFER_BLOCKING 0x0 ;  /* 0x0000000000007b1d */ /* 0x000fec0000010000 */
[----:B-1----:R-:W-:Y:S05]  /*0590*/  @P1 EXIT ;  /* 0x000000000000194d */ /* 0x002fea0003800000 */
[----:B------:R-:W0:Y:S01]  /*05a0*/  LDS R5, [UR4] ;  /* 0x00000004ff057984 */ /* 0x000e220008000800 */
[----:B------:R-:W0:Y:S03]  /*05b0*/  LDC.64 R2, c[0x0][0x230] ;  /* 0x00008c00ff027b82 */ /* 0x000e260000000a00 */
[----:B0-----:R-:W-:Y:S01]  /*05c0*/  STG.E desc[UR6][R2.64], R5 ;  /* 0x0000000502007986 */ /* 0x001fe2000c101906 */
[----:B------:R-:W-:Y:S05]  /*05d0*/  EXIT ;  /* 0x000000000000794d */ /* 0x000fea0003800000 */
.L_x_0:
[----:B------:R-:W-:-:S00]  /*05e0*/  BRA `(.L_x_0) ;  /* 0xfffffffc00fc7947 */ /* 0x000fc0000383ffff */
[----:B------:R-:W-:-:S00]  /*05f0*/  NOP ;  /* 0x0000000000007918 */ /* 0x000fc00000000000 */
        /* <DEDUP_REMOVED lines=8> */
.L_x_1:


//--------------------- .nv.shared.triton_per_fused_add_div_dot_relu_rsub_stack_sub_1 --------------------------
	.section	.nv.shared.triton_per_fused_add_div_dot_relu_rsub_stack_sub_1,"aw",@nobits
	.sectionflags	@""
	.align	16
	.zero		1024


//--------------------- .nv.constant0.triton_per_fused_add_div_dot_relu_rsub_stack_sub_1 --------------------------
	.section	.nv.constant0.triton_per_fused_add_div_dot_relu_rsub_stack_sub_1,"a",@progbits
	.sectionflags	@""
	.align	4
.nv.constant0.triton_per_fused_add_div_dot_relu_rsub_stack_sub_1:
	.zero		572
